	.headerflags	@"EF_CUDA_TEXMODE_UNIFIED EF_CUDA_64BIT_ADDRESS EF_CUDA_ACCELERATORS EF_CUDA_SM90 EF_CUDA_VIRTUAL_SM(EF_CUDA_SM90)"
	.elftype	@"ET_EXEC"


//--------------------- .nv.info                  --------------------------
	.section	.nv.info,"",@"SHT_CUDA_INFO"
	.align	4


	//----- nvinfo : EIATTR_REGCOUNT
	.align		4
        /*0000*/ 	.byte	0x04, 0x2f
        /*0002*/ 	.short	(.L_2 - .L_1)
	.align		4
.L_1:
        /*0004*/ 	.word	index@(triton_red_fused_native_group_norm_20)
        /*0008*/ 	.word	0x00000020


	//----- nvinfo : EIATTR_MIN_STACK_SIZE
	.align		4
.L_2:
        /*000c*/ 	.byte	0x04, 0x12
        /*000e*/ 	.short	(.L_4 - .L_3)
	.align		4
.L_3:
        /*0010*/ 	.word	index@(triton_red_fused_native_group_norm_20)
        /*0014*/ 	.word	0x00000000


	//----- nvinfo : EIATTR_FRAME_SIZE
	.align		4
.L_4:
        /*0018*/ 	.byte	0x04, 0x11
        /*001a*/ 	.short	(.L_6 - .L_5)
	.align		4
.L_5:
        /*001c*/ 	.word	index@(triton_red_fused_native_group_norm_20)
        /*0020*/ 	.word	0x00000000


	//----- nvinfo : EIATTR_MIN_STACK_SIZE
	.align		4
.L_6:
        /*0024*/ 	.byte	0x04, 0x12
        /*0026*/ 	.short	(.L_8 - .L_7)
	.align		4
.L_7:
        /*0028*/ 	.word	index@(triton_red_fused_native_group_norm_20)
        /*002c*/ 	.word	0x00000000
.L_8:


//--------------------- .nv.info.triton_red_fused_native_group_norm_20 --------------------------
	.section	.nv.info.triton_red_fused_native_group_norm_20,"",@"SHT_CUDA_INFO"
	.sectionflags	@""
	.align	4


	//----- nvinfo : EIATTR_CUDA_API_VERSION
	.align		4
        /*0000*/ 	.byte	0x04, 0x37
        /*0002*/ 	.short	(.L_10 - .L_9)
.L_9:
        /*0004*/ 	.word	0x0000007c


	//----- nvinfo : EIATTR_KPARAM_INFO
	.align		4
.L_10:
        /*0008*/ 	.byte	0x04, 0x17
        /*000a*/ 	.short	(.L_12 - .L_11)
.L_11:
        /*000c*/ 	.word	0x00000000
        /*0010*/ 	.short	0x0005
        /*0012*/ 	.short	0x0024
        /*0014*/ 	.byte	0x00, 0xf0, 0x11, 0x00


	//----- nvinfo : EIATTR_KPARAM_INFO
	.align		4
.L_12:
        /*0018*/ 	.byte	0x04, 0x17
        /*001a*/ 	.short	(.L_14 - .L_13)
.L_13:
        /*001c*/ 	.word	0x00000000
        /*0020*/ 	.short	0x0004
        /*0022*/ 	.short	0x0020
        /*0024*/ 	.byte	0x00, 0xf0, 0x11, 0x00


	//----- nvinfo : EIATTR_KPARAM_INFO
	.align		4
.L_14:
        /*0028*/ 	.byte	0x04, 0x17
        /*002a*/ 	.short	(.L_16 - .L_15)
.L_15:
        /*002c*/ 	.word	0x00000000
        /*0030*/ 	.short	0x0003
        /*0032*/ 	.short	0x0018
        /*0034*/ 	.byte	0x00, 0xf4, 0x21, 0x00


	//----- nvinfo : EIATTR_KPARAM_INFO
	.align		4
.L_16:
        /*0038*/ 	.byte	0x04, 0x17
        /*003a*/ 	.short	(.L_18 - .L_17)
.L_17:
        /*003c*/ 	.word	0x00000000
        /*0040*/ 	.short	0x0002
        /*0042*/ 	.short	0x0010
        /*0044*/ 	.byte	0x00, 0xf4, 0x21, 0x00


	//----- nvinfo : EIATTR_KPARAM_INFO
	.align		4
.L_18:
        /*0048*/ 	.byte	0x04, 0x17
        /*004a*/ 	.short	(.L_20 - .L_19)
.L_19:
        /*004c*/ 	.word	0x00000000
        /*0050*/ 	.short	0x0001
        /*0052*/ 	.short	0x0008
        /*0054*/ 	.byte	0x00, 0xf4, 0x21, 0x00


	//----- nvinfo : EIATTR_KPARAM_INFO
	.align		4
.L_20:
        /*0058*/ 	.byte	0x04, 0x17
        /*005a*/ 	.short	(.L_22 - .L_21)
.L_21:
        /*005c*/ 	.word	0x00000000
        /*0060*/ 	.short	0x0000
        /*0062*/ 	.short	0x0000
        /*0064*/ 	.byte	0x00, 0xf4, 0x21, 0x00


	//----- nvinfo : EIATTR_SPARSE_MMA_MASK
	.align		4
.L_22:
        /*0068*/ 	.byte	0x03, 0x50
        /*006a*/ 	.short	0x0000


	//----- nvinfo : EIATTR_MAXREG_COUNT
	.align		4
        /*006c*/ 	.byte	0x03, 0x1b
        /*006e*/ 	.short	0x0080


	//----- nvinfo : EIATTR_COOP_GROUP_MASK_REGIDS
	.align		4
        /*0070*/ 	.byte	0x04, 0x29
        /*0072*/ 	.short	(.L_24 - .L_23)


	//   ....[0]....
.L_23:
        /*0074*/ 	.word	0xffffffff


	//   ....[1]....
        /*0078*/ 	.word	0xffffffff


	//   ....[2]....
        /*007c*/ 	.word	0xffffffff


	//   ....[3]....
        /*0080*/ 	.word	0xffffffff


	//   ....[4]....
        /*0084*/ 	.word	0xffffffff


	//   ....[5]....
        /*0088*/ 	.word	0xffffffff


	//   ....[6]....
        /*008c*/ 	.word	0xffffffff


	//   ....[7]....
        /*0090*/ 	.word	0xffffffff


	//   ....[8]....
        /*0094*/ 	.word	0xffffffff


	//   ....[9]....
        /*0098*/ 	.word	0xffffffff


	//   ....[10]....
        /*009c*/ 	.word	0xffffffff


	//   ....[11]....
        /*00a0*/ 	.word	0xffffffff


	//   ....[12]....
        /*00a4*/ 	.word	0xffffffff


	//   ....[13]....
        /*00a8*/ 	.word	0xffffffff


	//   ....[14]....
        /*00ac*/ 	.word	0xffffffff


	//   ....[15]....
        /*00b0*/ 	.word	0xffffffff


	//   ....[16]....
        /*00b4*/ 	.word	0xffffffff


	//   ....[17]....
        /*00b8*/ 	.word	0xffffffff


	//   ....[18]....
        /*00bc*/ 	.word	0xffffffff


	//   ....[19]....
        /*00c0*/ 	.word	0xffffffff


	//   ....[20]....
        /*00c4*/ 	.word	0xffffffff


	//   ....[21]....
        /*00c8*/ 	.word	0xffffffff


	//----- nvinfo : EIATTR_COOP_GROUP_INSTR_OFFSETS
	.align		4
.L_24:
        /*00cc*/ 	.byte	0x04, 0x28
        /*00ce*/ 	.short	(.L_26 - .L_25)


	//   ....[0]....
.L_25:
        /*00d0*/ 	.word	0x00000780


	//   ....[1]....
        /*00d4*/ 	.word	0x000007c0


	//   ....[2]....
        /*00d8*/ 	.word	0x000008d0


	//   ....[3]....
        /*00dc*/ 	.word	0x00000920


	//   ....[4]....
        /*00e0*/ 	.word	0x00000a20


	//   ....[5]....
        /*00e4*/ 	.word	0x00000a50


	//   ....[6]....
        /*00e8*/ 	.word	0x00000b50


	//   ....[7]....
        /*00ec*/ 	.word	0x00000b90


	//   ....[8]....
        /*00f0*/ 	.word	0x00000c80


	//   ....[9]....
        /*00f4*/ 	.word	0x00000cb0


	//   ....[10]....
        /*00f8*/ 	.word	0x00000e30


	//   ....[11]....
        /*00fc*/ 	.word	0x00000e80


	//   ....[12]....
        /*0100*/ 	.word	0x00000ea0


	//   ....[13]....
        /*0104*/ 	.word	0x00000ed0


	//   ....[14]....
        /*0108*/ 	.word	0x00000f60


	//   ....[15]....
        /*010c*/ 	.word	0x00000ff0


	//   ....[16]....
        /*0110*/ 	.word	0x00001030


	//   ....[17]....
        /*0114*/ 	.word	0x00001110


	//   ....[18]....
        /*0118*/ 	.word	0x00001140


	//   ....[19]....
        /*011c*/ 	.word	0x00001180


	//   ....[20]....
        /*0120*/ 	.word	0x00001260


	//   ....[21]....
        /*0124*/ 	.word	0x000012a0


	//----- nvinfo : EIATTR_EXIT_INSTR_OFFSETS
	.align		4
.L_26:
        /*0128*/ 	.byte	0x04, 0x1c
        /*012a*/ 	.short	(.L_28 - .L_27)


	//   ....[0]....
.L_27:
        /*012c*/ 	.word	0x000014a0


	//   ....[1]....
        /*0130*/ 	.word	0x000014e0


	//----- nvinfo : EIATTR_REQNTID
	.align		4
.L_28:
        /*0134*/ 	.byte	0x04, 0x10
        /*0136*/ 	.short	(.L_30 - .L_29)
.L_29:
        /*0138*/ 	.word	0x00000200
        /*013c*/ 	.word	0x00000001
        /*0140*/ 	.word	0x00000001


	//----- nvinfo : EIATTR_CBANK_PARAM_SIZE
	.align		4
.L_30:
        /*0144*/ 	.byte	0x03, 0x19
        /*0146*/ 	.short	0x0028


	//----- nvinfo : EIATTR_PARAM_CBANK
	.align		4
        /*0148*/ 	.byte	0x04, 0x0a
        /*014a*/ 	.short	(.L_32 - .L_31)
	.align		4
.L_31:
        /*014c*/ 	.word	index@(.nv.constant0.triton_red_fused_native_group_norm_20)
        /*0150*/ 	.short	0x0210
        /*0152*/ 	.short	0x0028


	//----- nvinfo : EIATTR_SW_WAR
	.align		4
.L_32:
        /*0154*/ 	.byte	0x04, 0x36
        /*0156*/ 	.short	(.L_34 - .L_33)
.L_33:
        /*0158*/ 	.word	0x00000008
.L_34:


//--------------------- .nv.callgraph             --------------------------
	.section	.nv.callgraph,"",@"SHT_CUDA_CALLGRAPH"
	.align	4
	.sectionentsize	8
	.align		4
        /*0000*/ 	.word	0x00000000
	.align		4
        /*0004*/ 	.word	0xffffffff
	.align		4
        /*0008*/ 	.word	0x00000000
	.align		4
        /*000c*/ 	.word	0xfffffffe
	.align		4
        /*0010*/ 	.word	0x00000000
	.align		4
        /*0014*/ 	.word	0xfffffffd
	.align		4
        /*0018*/ 	.word	0x00000000
	.align		4
        /*001c*/ 	.word	0xfffffffc


//--------------------- .nv.constant4             --------------------------
	.section	.nv.constant4,"a",@progbits
	.align	8
	.align		8
.nv.constant4:
        /*0000*/ 	.dword	_$_str


//--------------------- .text.triton_red_fused_native_group_norm_20 --------------------------
	.section	.text.triton_red_fused_native_group_norm_20,"ax",@progbits
	.sectionflags	@"SHF_BARRIERS=1"
	.align	128
        .global         triton_red_fused_native_group_norm_20
        .type           triton_red_fused_native_group_norm_20,@function
        .size           triton_red_fused_native_group_norm_20,(.L_x_1 - triton_red_fused_native_group_norm_20)
        .other          triton_red_fused_native_group_norm_20,@"STO_CUDA_ENTRY STV_DEFAULT"
triton_red_fused_native_group_norm_20:
.text.triton_red_fused_native_group_norm_20:
[----:B------:R-:W0:Y:S01]  /*0000*/  LDC R1, c[0x0][0x28] ;  /* 0x00000a00ff017b82 */ /* 0x000e220000000800 */
[----:B------:R-:W1:Y:S07]  /*0010*/  S2R R3, SR_CTAID.X ;  /* 0x0000000000037919 */ /* 0x000e6e0000002500 */
[----:B------:R-:W2:Y:S01]  /*0020*/  LDC.64 R4, c[0x0][0x210] ;  /* 0x00008400ff047b82 */ /* 0x000ea20000000a00 */
[----:B------:R-:W-:Y:S01]  /*0030*/  ULDC.64 UR6, c[0x0][0x208] ;  /* 0x0000820000067ab9 */ /* 0x000fe20000000a00 */
[----:B------:R-:W-:Y:S01]  /*0040*/  CS2R R8, SRZ ;  /* 0x0000000000087805 */ /* 0x000fe2000001ff00 */
[----:B------:R-:W3:Y:S01]  /*0050*/  S2R R21, SR_TID.X ;  /* 0x0000000000157919 */ /* 0x000ee20000002100 */
[----:B------:R-:W-:-:S02]  /*0060*/  CS2R R10, SRZ ;  /* 0x00000000000a7805 */ /* 0x000fc4000001ff00 */
[----:B-1----:R-:W-:Y:S02]  /*0070*/  SHF.R.S32.HI R0, RZ, 0x1f, R3 ;  /* 0x0000001fff007819 */ /* 0x002fe40000011403 */
[----:B------:R-:W-:Y:S02]  /*0080*/  ISETP.GE.AND P0, PT, R3, 0x80, PT ;  /* 0x000000800300780c */ /* 0x000fe40003f06270 */
[----:B------:R-:W-:Y:S02]  /*0090*/  LEA.HI R0, R0, R3, RZ, 0x5 ;  /* 0x0000000300007211 */ /* 0x000fe400078f28ff */
[----:B---3--:R-:W-:Y:S02]  /*00a0*/  SHF.L.U32 R13, R21, 0x2, RZ ;  /* 0x00000002150d7819 */ /* 0x008fe400000006ff */
[----:B------:R-:W-:Y:S02]  /*00b0*/  LOP3.LUT R2, R0, 0xfffffe0, RZ, 0xc0, !PT ;  /* 0x0fffffe000027812 */ /* 0x000fe400078ec0ff */
[----:B------:R-:W-:-:S02]  /*00c0*/  LOP3.LUT R7, R13, 0xc, RZ, 0xc0, !PT ;  /* 0x0000000c0d077812 */ /* 0x000fc400078ec0ff */
[----:B------:R-:W-:Y:S02]  /*00d0*/  IADD3 R2, -R2, R3, RZ ;  /* 0x0000000302027210 */ /* 0x000fe40007ffe1ff */
[----:B------:R-:W-:Y:S02]  /*00e0*/  SHF.L.U32 R6, R21, 0x7, RZ ;  /* 0x0000000715067819 */ /* 0x000fe400000006ff */
[----:B------:R-:W-:Y:S02]  /*00f0*/  SHF.L.U32 R0, R0, 0xc, RZ ;  /* 0x0000000c00007819 */ /* 0x000fe400000006ff */
[----:B------:R-:W-:Y:S02]  /*0100*/  LEA R7, R2, R7, 0x4 ;  /* 0x0000000702077211 */ /* 0x000fe400078e20ff */
[----:B------:R-:W-:Y:S02]  /*0110*/  LOP3.LUT R6, R6, 0xfe00, RZ, 0xc0, !PT ;  /* 0x0000fe0006067812 */ /* 0x000fe400078ec0ff */
[----:B------:R-:W-:-:S04]  /*0120*/  LOP3.LUT R0, R0, 0xfffe0000, RZ, 0xc0, !PT ;  /* 0xfffe000000007812 */ /* 0x000fc800078ec0ff */
[----:B------:R-:W-:-:S04]  /*0130*/  IADD3 R7, R6, R7, R0 ;  /* 0x0000000706077210 */ /* 0x000fc80007ffe000 */
[----:B------:R-:W-:Y:S01]  /*0140*/  IADD3 R25, R7, 0x10000, RZ ;  /* 0x0001000007197810 */ /* 0x000fe20007ffe0ff */
[----:B--2---:R-:W-:Y:S01]  /*0150*/  IMAD.WIDE R22, R7, 0x4, R4 ;  /* 0x0000000407167825 */ /* 0x004fe200078e0204 */
[----:B------:R-:W-:-:S03]  /*0160*/  CS2R R6, SRZ ;  /* 0x0000000000067805 */ /* 0x000fc6000001ff00 */
[----:B------:R-:W-:Y:S01]  /*0170*/  IMAD.WIDE R24, R25, 0x4, R4 ;  /* 0x0000000419187825 */ /* 0x000fe200078e0204 */
[----:B------:R-:W-:-:S04]  /*0180*/  CS2R R4, SRZ ;  /* 0x0000000000047805 */ /* 0x000fc8000001ff00 */
[----:B------:R-:W2:Y:S04]  /*0190*/  @!P0 LDG.E.EF.128 R8, desc[UR6][R24.64] ;  /* 0x0000000618088981 */ /* 0x000ea8000c0e1d00 */
[----:B------:R1:W3:Y:S01]  /*01a0*/  @!P0 LDG.E.EF.128 R4, desc[UR6][R22.64] ;  /* 0x0000000616048981 */ /* 0x0002e2000c0e1d00 */
[----:B------:R-:W-:Y:S02]  /*01b0*/  FSEL R19, RZ, 4, P0 ;  /* 0x40800000ff137808 */ /* 0x000fe40000000000 */
[----:B------:R-:W-:Y:S01]  /*01c0*/  FSEL R18, RZ, 6, P0 ;  /* 0x40c00000ff127808 */ /* 0x000fe20000000000 */
[----:B------:R-:W-:Y:S01]  /*01d0*/  HFMA2.MMA R17, -RZ, RZ, 2, 0 ;  /* 0x40000000ff117435 */ /* 0x000fe200000001ff */
[C---:B------:R-:W-:Y:S01]  /*01e0*/  FSETP.GEU.AND P1, PT, R19.reuse, 1.175494350822287508e-38, PT ;  /* 0x008000001300780b */ /* 0x040fe20003f2e000 */
[----:B------:R-:W-:Y:S01]  /*01f0*/  FMUL R0, R19, 16777216 ;  /* 0x4b80000013007820 */ /* 0x000fe20000400000 */
[----:B------:R-:W-:Y:S01]  /*0200*/  FSEL R16, RZ, 8, P0 ;  /* 0x41000000ff107808 */ /* 0x000fe20000000000 */
[C---:B------:R-:W-:Y:S01]  /*0210*/  FMUL R27, R18.reuse, 16777216 ;  /* 0x4b800000121b7820 */ /* 0x040fe20000400000 */
[----:B------:R-:W-:-:S02]  /*0220*/  FSETP.GEU.AND P2, PT, R18, 1.175494350822287508e-38, PT ;  /* 0x008000001200780b */ /* 0x000fc40003f4e000 */
[----:B------:R-:W-:Y:S01]  /*0230*/  FSEL R0, R0, R19, !P1 ;  /* 0x0000001300007208 */ /* 0x000fe20004800000 */
[C---:B-1----:R-:W-:Y:S01]  /*0240*/  FMUL R23, R16.reuse, 16777216 ;  /* 0x4b80000010177820 */ /* 0x042fe20000400000 */
[----:B------:R-:W-:Y:S02]  /*0250*/  FSEL R22, R27, R18, !P2 ;  /* 0x000000121b167208 */ /* 0x000fe40005000000 */
[----:B------:R-:W-:Y:S02]  /*0260*/  FSETP.GEU.AND P3, PT, R16, 1.175494350822287508e-38, PT ;  /* 0x008000001000780b */ /* 0x000fe40003f6e000 */
[----:B------:R-:W-:Y:S01]  /*0270*/  FSEL R17, R17, 1, !P0 ;  /* 0x3f80000011117808 */ /* 0x000fe20004000000 */
[----:B------:R-:W1:Y:S01]  /*0280*/  MUFU.RCP R0, R0 ;  /* 0x0000000000007308 */ /* 0x000e620000001000 */
[----:B------:R-:W-:Y:S02]  /*0290*/  FSEL R20, RZ, 2, P0 ;  /* 0x40000000ff147808 */ /* 0x000fe40000000000 */
[----:B------:R-:W-:-:S03]  /*02a0*/  FSEL R2, R23, R16, !P3 ;  /* 0x0000001017027208 */ /* 0x000fc60005800000 */
[----:B------:R-:W-:Y:S02]  /*02b0*/  FMUL R27, R20, 16777216 ;  /* 0x4b800000141b7820 */ /* 0x000fe40000400000 */
[----:B------:R-:W4:Y:S03]  /*02c0*/  MUFU.RCP R22, R22 ;  /* 0x0000001600167308 */ /* 0x000f260000001000 */
[----:B------:R-:W-:-:S05]  /*02d0*/  FSEL R29, R27, R20, !P1 ;  /* 0x000000141b1d7208 */ /* 0x000fca0004800000 */
[----:B------:R-:W5:Y:S01]  /*02e0*/  MUFU.RCP R17, R17 ;  /* 0x0000001100117308 */ /* 0x000f620000001000 */
[----:B------:R-:W-:-:S07]  /*02f0*/  FSEL R24, R27, R20, !P2 ;  /* 0x000000141b187208 */ /* 0x000fce0005000000 */
[----:B------:R-:W1:Y:S01]  /*0300*/  MUFU.RCP R2, R2 ;  /* 0x0000000200027308 */ /* 0x000e620000001000 */
[----:B------:R-:W-:Y:S02]  /*0310*/  FSETP.NEU.AND P1, PT, R19, RZ, PT ;  /* 0x000000ff1300720b */ /* 0x000fe40003f2d000 */
[----:B------:R-:W-:Y:S01]  /*0320*/  FSETP.NEU.AND P2, PT, R16, RZ, PT ;  /* 0x000000ff1000720b */ /* 0x000fe20003f4d000 */
[----:B------:R-:W1:Y:S01]  /*0330*/  S2UR UR5, SR_CgaCtaId ;  /* 0x00000000000579c3 */ /* 0x000e620000008800 */
[----:B------:R-:W-:Y:S02]  /*0340*/  UMOV UR4, 0x400 ;  /* 0x0000040000047882 */ /* 0x000fe40000000000 */
[----:B01----:R-:W-:Y:S01]  /*0350*/  UPRMT UR4, UR5, 0x654, UR4 ;  /* 0x0000065405047896 */ /* 0x003fe20008000004 */
[----:B--2---:R-:W-:Y:S02]  /*0360*/  SEL R23, R8, RZ, !P0 ;  /* 0x000000ff08177207 */ /* 0x004fe40004000000 */
[----:B---3--:R-:W-:-:S04]  /*0370*/  SEL R4, R4, RZ, !P0 ;  /* 0x000000ff04047207 */ /* 0x008fc80004000000 */
[----:B------:R-:W-:Y:S01]  /*0380*/  FSEL R25, R4, RZ, !P0 ;  /* 0x000000ff04197208 */ /* 0x000fe20004000000 */
[----:B------:R-:W-:Y:S01]  /*0390*/  FMUL R4, R0, R29 ;  /* 0x0000001d00047220 */ /* 0x000fe20000400000 */
[----:B------:R-:W-:Y:S01]  /*03a0*/  SEL R5, R5, RZ, !P0 ;  /* 0x000000ff05057207 */ /* 0x000fe20004000000 */
[----:B----4-:R-:W-:Y:S01]  /*03b0*/  FMUL R8, R22, R24 ;  /* 0x0000001816087220 */ /* 0x010fe20000400000 */
[----:B------:R-:W-:Y:S01]  /*03c0*/  FSEL R29, R27, R20, !P3 ;  /* 0x000000141b1d7208 */ /* 0x000fe20005800000 */
[----:B------:R-:W-:Y:S01]  /*03d0*/  FADD R0, -R25, R23 ;  /* 0x0000001719007221 */ /* 0x000fe20000000100 */
[----:B------:R-:W-:Y:S02]  /*03e0*/  SEL R9, R9, RZ, !P0 ;  /* 0x000000ff09097207 */ /* 0x000fe40004000000 */
[----:B------:R-:W-:Y:S02]  /*03f0*/  FSEL R27, R5, RZ, !P0 ;  /* 0x000000ff051b7208 */ /* 0x000fe40004000000 */
[----:B------:R-:W-:Y:S01]  /*0400*/  SEL R22, R6, RZ, !P0 ;  /* 0x000000ff06167207 */ /* 0x000fe20004000000 */
[----:B-----5:R-:W-:Y:S01]  /*0410*/  FFMA R6, R0, R17, R25 ;  /* 0x0000001100067223 */ /* 0x020fe20000000019 */
[----:B------:R-:W-:Y:S01]  /*0420*/  FMUL R5, R2, R29 ;  /* 0x0000001d02057220 */ /* 0x000fe20000400000 */
[----:B------:R-:W-:Y:S01]  /*0430*/  FADD R2, -R27, R9 ;  /* 0x000000091b027221 */ /* 0x000fe20000000100 */
[----:B------:R-:W-:Y:S01]  /*0440*/  SEL R10, R10, RZ, !P0 ;  /* 0x000000ff0a0a7207 */ /* 0x000fe20004000000 */
[----:B------:R-:W-:Y:S01]  /*0450*/  FADD R29, R23, -R6 ;  /* 0x80000006171d7221 */ /* 0x000fe20000000000 */
[----:B------:R-:W-:Y:S01]  /*0460*/  FSEL R25, R22, RZ, !P0 ;  /* 0x000000ff16197208 */ /* 0x000fe20004000000 */
[----:B------:R-:W-:Y:S01]  /*0470*/  FFMA R22, R2, R17, R27 ;  /* 0x0000001102167223 */ /* 0x000fe2000000001b */
[----:B------:R-:W-:Y:S01]  /*0480*/  SEL R23, R7, RZ, !P0 ;  /* 0x000000ff07177207 */ /* 0x000fe20004000000 */
[----:B------:R-:W-:-:S02]  /*0490*/  FFMA R7, R0, R29, RZ ;  /* 0x0000001d00077223 */ /* 0x000fc400000000ff */
[----:B------:R-:W-:Y:S01]  /*04a0*/  FADD R0, -R25, R10 ;  /* 0x0000000a19007221 */ /* 0x000fe20000000100 */
[----:B------:R-:W-:Y:S01]  /*04b0*/  FADD R9, R9, -R22 ;  /* 0x8000001609097221 */ /* 0x000fe20000000000 */
[----:B------:R-:W-:Y:S02]  /*04c0*/  SEL R11, R11, RZ, !P0 ;  /* 0x000000ff0b0b7207 */ /* 0x000fe40004000000 */
[----:B------:R-:W-:Y:S01]  /*04d0*/  FSEL R23, R23, RZ, !P0 ;  /* 0x000000ff17177208 */ /* 0x000fe20004000000 */
[----:B------:R-:W-:Y:S01]  /*04e0*/  FFMA R25, R0, R17, R25 ;  /* 0x0000001100197223 */ /* 0x000fe20000000019 */
[----:B------:R-:W-:Y:S02]  /*04f0*/  FSEL R6, R6, RZ, !P0 ;  /* 0x000000ff06067208 */ /* 0x000fe40004000000 */
[----:B------:R-:W-:Y:S01]  /*0500*/  FSEL R29, R22, RZ, !P0 ;  /* 0x000000ff161d7208 */ /* 0x000fe20004000000 */
[----:B------:R-:W-:Y:S01]  /*0510*/  FFMA R22, R2, R9, RZ ;  /* 0x0000000902167223 */ /* 0x000fe200000000ff */
[----:B------:R-:W-:Y:S01]  /*0520*/  FADD R2, -R23, R11 ;  /* 0x0000000b17027221 */ /* 0x000fe20000000100 */
[----:B------:R-:W-:Y:S01]  /*0530*/  FADD R27, R10, -R25 ;  /* 0x800000190a1b7221 */ /* 0x000fe20000000000 */
[----:B------:R-:W-:Y:S01]  /*0540*/  FSEL R9, R4, RZ, P1 ;  /* 0x000000ff04097208 */ /* 0x000fe20000800000 */
[----:B------:R-:W-:Y:S01]  /*0550*/  FADD R29, -R6, R29 ;  /* 0x0000001d061d7221 */ /* 0x000fe20000000100 */
[----:B------:R-:W-:Y:S01]  /*0560*/  FADD R7, R7, R22 ;  /* 0x0000001607077221 */ /* 0x000fe20000000000 */
[----:B------:R-:W-:Y:S01]  /*0570*/  FFMA R4, R2, R17, R23 ;  /* 0x0000001102047223 */ /* 0x000fe20000000017 */
[----:B------:R-:W-:Y:S01]  /*0580*/  FFMA R0, R0, R27, RZ ;  /* 0x0000001b00007223 */ /* 0x000fe200000000ff */
[----:B------:R-:W-:Y:S01]  /*0590*/  FSETP.NEU.AND P1, PT, R18, RZ, PT ;  /* 0x000000ff1200720b */ /* 0x000fe20003f2d000 */
[----:B------:R-:W-:Y:S01]  /*05a0*/  FMUL R17, R29, R29 ;  /* 0x0000001d1d117220 */ /* 0x000fe20000400000 */
[----:B------:R-:W-:Y:S01]  /*05b0*/  FSEL R25, R25, RZ, !P0 ;  /* 0x000000ff19197208 */ /* 0x000fe20004000000 */
[----:B------:R-:W-:Y:S01]  /*05c0*/  FFMA R6, R29, R9, R6 ;  /* 0x000000091d067223 */ /* 0x000fe20000000006 */
[----:B------:R-:W-:Y:S01]  /*05d0*/  FSEL R10, R7, RZ, !P0 ;  /* 0x000000ff070a7208 */ /* 0x000fe20004000000 */
[----:B------:R-:W-:Y:S01]  /*05e0*/  FMUL R17, R20, R17 ;  /* 0x0000001114117220 */ /* 0x000fe20000400000 */
[----:B------:R-:W-:Y:S01]  /*05f0*/  FSEL R7, R8, RZ, P1 ;  /* 0x000000ff08077208 */ /* 0x000fe20000800000 */
[----:B------:R-:W-:Y:S01]  /*0600*/  FADD R25, R25, -R6 ;  /* 0x8000000619197221 */ /* 0x000fe20000000000 */
[----:B------:R-:W-:Y:S01]  /*0610*/  FSEL R8, R0, RZ, !P0 ;  /* 0x000000ff00087208 */ /* 0x000fe20004000000 */
[----:B------:R-:W-:Y:S01]  /*0620*/  FADD R0, R16, R16 ;  /* 0x0000001010007221 */ /* 0x000fe20000000000 */
[----:B------:R-:W-:Y:S01]  /*0630*/  FFMA R17, R9, R17, R10 ;  /* 0x0000001109117223 */ /* 0x000fe2000000000a */
[----:B------:R-:W-:Y:S01]  /*0640*/  FMUL R10, R25, R25 ;  /* 0x00000019190a7220 */ /* 0x000fe20000400000 */
[----:B------:R-:W-:-:S02]  /*0650*/  FADD R11, R11, -R4 ;  /* 0x800000040b0b7221 */ /* 0x000fc40000000000 */
[----:B------:R-:W-:Y:S01]  /*0660*/  FSETP.GEU.AND P3, PT, |R0|, 1.175494350822287508e-38, PT ;  /* 0x008000000000780b */ /* 0x000fe20003f6e200 */
[----:B------:R-:W-:Y:S01]  /*0670*/  FFMA R25, R25, R7, R6 ;  /* 0x0000000719197223 */ /* 0x000fe20000000006 */
[----:B------:R-:W-:Y:S01]  /*0680*/  FSEL R4, R4, RZ, !P0 ;  /* 0x000000ff04047208 */ /* 0x000fe20004000000 */
[----:B------:R-:W-:Y:S01]  /*0690*/  FADD R8, R8, R17 ;  /* 0x0000001108087221 */ /* 0x000fe20000000000 */
[----:B------:R-:W-:Y:S01]  /*06a0*/  FMUL R10, R19, R10 ;  /* 0x0000000a130a7220 */ /* 0x000fe20000400000 */
[C---:B------:R-:W-:Y:S01]  /*06b0*/  FMUL R9, R0.reuse, 0.25 ;  /* 0x3e80000000097820 */ /* 0x040fe20000400000 */
[----:B------:R-:W-:Y:S01]  /*06c0*/  FSETP.GT.AND P1, PT, |R0|, 8.50705917302346158658e+37, PT ;  /* 0x7e8000000000780b */ /* 0x000fe20003f24200 */
[----:B------:R-:W-:Y:S01]  /*06d0*/  FFMA R2, R2, R11, RZ ;  /* 0x0000000b02027223 */ /* 0x000fe200000000ff */
[----:B------:R-:W-:Y:S01]  /*06e0*/  FSEL R5, R5, RZ, P2 ;  /* 0x000000ff05057208 */ /* 0x000fe20001000000 */
[----:B------:R-:W-:Y:S01]  /*06f0*/  FADD R6, R4, -R25 ;  /* 0x8000001904067221 */ /* 0x000fe20000000000 */
[----:B------:R-:W-:Y:S01]  /*0700*/  FFMA R7, R7, R10, R8 ;  /* 0x0000000a07077223 */ /* 0x000fe20000000008 */
[----:B------:R-:W-:-:S02]  /*0710*/  FSEL R8, R9, R0, P1 ;  /* 0x0000000009087208 */ /* 0x000fc40000800000 */
[----:B------:R-:W-:Y:S01]  /*0720*/  FSEL R4, R2, RZ, !P0 ;  /* 0x000000ff02047208 */ /* 0x000fe20004000000 */
[C---:B------:R-:W-:Y:S01]  /*0730*/  FMUL R11, R6.reuse, R6 ;  /* 0x00000006060b7220 */ /* 0x040fe20000400000 */
[----:B------:R-:W-:Y:S01]  /*0740*/  FFMA R2, R6, R5, R25 ;  /* 0x0000000506027223 */ /* 0x000fe20000000019 */
[----:B------:R-:W-:Y:S02]  /*0750*/  @!P3 FMUL R8, R8, 16777216 ;  /* 0x4b8000000808b820 */ /* 0x000fe40000400000 */
[----:B------:R-:W-:Y:S01]  /*0760*/  FADD R4, R4, R7 ;  /* 0x0000000704047221 */ /* 0x000fe20000000000 */
[----:B------:R-:W-:Y:S01]  /*0770*/  FMUL R11, R18, R11 ;  /* 0x0000000b120b7220 */ /* 0x000fe20000400000 */
[----:B------:R-:W0:Y:S02]  /*0780*/  SHFL.BFLY PT, R7, R2, 0x10, 0x1f ;  /* 0x0e001f0002077f89 */ /* 0x000e2400000e0000 */
[----:B------:R-:W1:Y:S01]  /*0790*/  MUFU.RCP R8, R8 ;  /* 0x0000000800087308 */ /* 0x000e620000001000 */
[----:B------:R-:W-:Y:S01]  /*07a0*/  FFMA R11, R5, R11, R4 ;  /* 0x0000000b050b7223 */ /* 0x000fe20000000004 */
[----:B------:R-:W-:-:S04]  /*07b0*/  FMUL R5, R16, 0.25 ;  /* 0x3e80000010057820 */ /* 0x000fc80000400000 */
[----:B------:R-:W2:Y:S01]  /*07c0*/  SHFL.BFLY PT, R6, R11, 0x10, 0x1f ;  /* 0x0e001f000b067f89 */ /* 0x000ea200000e0000 */
[----:B------:R-:W-:Y:S01]  /*07d0*/  FSEL R5, R5, R16, P1 ;  /* 0x0000001005057208 */ /* 0x000fe20000800000 */
[----:B------:R-:W-:-:S04]  /*07e0*/  FADD R4, R0, R0 ;  /* 0x0000000000047221 */ /* 0x000fc80000000000 */
[----:B------:R-:W-:Y:S01]  /*07f0*/  @!P3 FMUL R5, R5, 16777216 ;  /* 0x4b8000000505b820 */ /* 0x000fe20000400000 */
[----:B------:R-:W-:Y:S02]  /*0800*/  FSETP.GEU.AND P2, PT, |R4|, 1.175494350822287508e-38, PT ;  /* 0x008000000400780b */ /* 0x000fe40003f4e200 */
[----:B------:R-:W-:Y:S01]  /*0810*/  FSETP.NEU.AND P1, PT, R0, RZ, PT ;  /* 0x000000ff0000720b */ /* 0x000fe20003f2d000 */
[----:B-1----:R-:W-:Y:S01]  /*0820*/  FMUL R10, R8, R5 ;  /* 0x00000005080a7220 */ /* 0x002fe20000400000 */
[C---:B------:R-:W-:Y:S01]  /*0830*/  FMUL R5, R4.reuse, 0.25 ;  /* 0x3e80000004057820 */ /* 0x040fe20000400000 */
[----:B------:R-:W-:-:S03]  /*0840*/  FSETP.GT.AND P0, PT, |R4|, 8.50705917302346158658e+37, PT ;  /* 0x7e8000000400780b */ /* 0x000fc60003f04200 */
[----:B------:R-:W-:Y:S01]  /*0850*/  FSEL R10, R10, RZ, P1 ;  /* 0x000000ff0a0a7208 */ /* 0x000fe20000800000 */
[----:B0-----:R-:W-:Y:S01]  /*0860*/  FADD R7, -R2, R7 ;  /* 0x0000000702077221 */ /* 0x001fe20000000100 */
[----:B------:R-:W-:-:S03]  /*0870*/  FSEL R18, R5, R4, P0 ;  /* 0x0000000405127208 */ /* 0x000fc60000000000 */
[C---:B------:R-:W-:Y:S01]  /*0880*/  FMUL R17, R7.reuse, R7 ;  /* 0x0000000707117220 */ /* 0x040fe20000400000 */
[----:B------:R-:W-:Y:S01]  /*0890*/  FFMA R2, R7, R10, R2 ;  /* 0x0000000a07027223 */ /* 0x000fe20000000002 */
[----:B------:R-:W-:Y:S02]  /*08a0*/  @!P2 FMUL R18, R18, 16777216 ;  /* 0x4b8000001212a820 */ /* 0x000fe40000400000 */
[----:B------:R-:W-:Y:S01]  /*08b0*/  FMUL R17, R16, R17 ;  /* 0x0000001110117220 */ /* 0x000fe20000400000 */
[----:B--2---:R-:W-:Y:S01]  /*08c0*/  FADD R11, R11, R6 ;  /* 0x000000060b0b7221 */ /* 0x004fe20000000000 */
[----:B------:R-:W0:Y:S02]  /*08d0*/  SHFL.BFLY PT, R19, R2, 0x8, 0x1f ;  /* 0x0d001f0002137f89 */ /* 0x000e2400000e0000 */
[----:B------:R-:W1:Y:S01]  /*08e0*/  MUFU.RCP R18, R18 ;  /* 0x0000001200127308 */ /* 0x000e620000001000 */
[----:B------:R-:W-:Y:S01]  /*08f0*/  FFMA R11, R10, R17, R11 ;  /* 0x000000110a0b7223 */ /* 0x000fe2000000000b */
[----:B------:R-:W-:Y:S01]  /*0900*/  FSEL R9, R9, R0, P0 ;  /* 0x0000000009097208 */ /* 0x000fe20000000000 */
[----:B------:R-:W-:-:S03]  /*0910*/  FADD R6, R4, R4 ;  /* 0x0000000404067221 */ /* 0x000fc60000000000 */
[----:B------:R-:W2:Y:S01]  /*0920*/  SHFL.BFLY PT, R8, R11, 0x8, 0x1f ;  /* 0x0d001f000b087f89 */ /* 0x000ea200000e0000 */
[----:B------:R-:W-:Y:S01]  /*0930*/  @!P2 FMUL R9, R9, 16777216 ;  /* 0x4b8000000909a820 */ /* 0x000fe20000400000 */
[C---:B------:R-:W-:Y:S01]  /*0940*/  FSETP.GEU.AND P2, PT, |R6|.reuse, 1.175494350822287508e-38, PT ;  /* 0x008000000600780b */ /* 0x040fe20003f4e200 */
[C---:B------:R-:W-:Y:S01]  /*0950*/  FMUL R7, R6.reuse, 0.25 ;  /* 0x3e80000006077820 */ /* 0x040fe20000400000 */
[----:B------:R-:W-:Y:S02]  /*0960*/  FSETP.GT.AND P0, PT, |R6|, 8.50705917302346158658e+37, PT ;  /* 0x7e8000000600780b */ /* 0x000fe40003f04200 */
[----:B------:R-:W-:Y:S01]  /*0970*/  FSETP.NEU.AND P1, PT, R4, RZ, PT ;  /* 0x000000ff0400720b */ /* 0x000fe20003f2d000 */
[----:B-1----:R-:W-:Y:S01]  /*0980*/  FMUL R9, R18, R9 ;  /* 0x0000000912097220 */ /* 0x002fe20000400000 */
[----:B------:R-:W-:-:S04]  /*0990*/  FSEL R10, R7, R6, P0 ;  /* 0x00000006070a7208 */ /* 0x000fc80000000000 */
[----:B------:R-:W-:Y:S01]  /*09a0*/  FSEL R9, R9, RZ, P1 ;  /* 0x000000ff09097208 */ /* 0x000fe20000800000 */
[----:B0-----:R-:W-:Y:S02]  /*09b0*/  FADD R19, -R2, R19 ;  /* 0x0000001302137221 */ /* 0x001fe40000000100 */
[----:B------:R-:W-:Y:S02]  /*09c0*/  @!P2 FMUL R10, R10, 16777216 ;  /* 0x4b8000000a0aa820 */ /* 0x000fe40000400000 */
[C---:B------:R-:W-:Y:S01]  /*09d0*/  FMUL R17, R19.reuse, R19 ;  /* 0x0000001313117220 */ /* 0x040fe20000400000 */
[----:B------:R-:W-:-:S03]  /*09e0*/  FFMA R2, R19, R9, R2 ;  /* 0x0000000913027223 */ /* 0x000fc60000000002 */
[----:B------:R-:W0:Y:S01]  /*09f0*/  MUFU.RCP R10, R10 ;  /* 0x0000000a000a7308 */ /* 0x000e220000001000 */
[----:B------:R-:W-:Y:S01]  /*0a00*/  FMUL R17, R0, R17 ;  /* 0x0000001100117220 */ /* 0x000fe20000400000 */
[----:B--2---:R-:W-:Y:S02]  /*0a10*/  FADD R8, R11, R8 ;  /* 0x000000080b087221 */ /* 0x004fe40000000000 */
[----:B------:R-:W1:Y:S02]  /*0a20*/  SHFL.BFLY PT, R11, R2, 0x4, 0x1f ;  /* 0x0c801f00020b7f89 */ /* 0x000e6400000e0000 */
[----:B------:R-:W-:Y:S01]  /*0a30*/  FFMA R8, R9, R17, R8 ;  /* 0x0000001109087223 */ /* 0x000fe20000000008 */
[----:B------:R-:W-:-:S04]  /*0a40*/  FSEL R5, R5, R4, P0 ;  /* 0x0000000405057208 */ /* 0x000fc80000000000 */
[----:B------:R-:W2:Y:S01]  /*0a50*/  SHFL.BFLY PT, R9, R8, 0x4, 0x1f ;  /* 0x0c801f0008097f89 */ /* 0x000ea200000e0000 */
[----:B------:R-:W-:Y:S01]  /*0a60*/  @!P2 FMUL R5, R5, 16777216 ;  /* 0x4b8000000505a820 */ /* 0x000fe20000400000 */
[C---:B------:R-:W-:Y:S01]  /*0a70*/  FADD R0, R6.reuse, R6 ;  /* 0x0000000606007221 */ /* 0x040fe20000000000 */
[----:B------:R-:W-:Y:S02]  /*0a80*/  FSETP.NEU.AND P0, PT, R6, RZ, PT ;  /* 0x000000ff0600720b */ /* 0x000fe40003f0d000 */
[----:B0-----:R-:W-:Y:S02]  /*0a90*/  FMUL R5, R10, R5 ;  /* 0x000000050a057220 */ /* 0x001fe40000400000 */
[----:B------:R-:W-:-:S03]  /*0aa0*/  FSETP.GEU.AND P1, PT, |R0|, 1.175494350822287508e-38, PT ;  /* 0x008000000000780b */ /* 0x000fc60003f2e200 */
[----:B------:R-:W-:Y:S01]  /*0ab0*/  FSEL R16, R5, RZ, P0 ;  /* 0x000000ff05107208 */ /* 0x000fe20000000000 */
[C---:B------:R-:W-:Y:S01]  /*0ac0*/  FMUL R5, R0.reuse, 0.25 ;  /* 0x3e80000000057820 */ /* 0x040fe20000400000 */
[----:B------:R-:W-:-:S04]  /*0ad0*/  FSETP.GT.AND P0, PT, |R0|, 8.50705917302346158658e+37, PT ;  /* 0x7e8000000000780b */ /* 0x000fc80003f04200 */
[----:B------:R-:W-:Y:S01]  /*0ae0*/  FSEL R10, R5, R0, P0 ;  /* 0x00000000050a7208 */ /* 0x000fe20000000000 */
[----:B-1----:R-:W-:-:S04]  /*0af0*/  FADD R11, -R2, R11 ;  /* 0x0000000b020b7221 */ /* 0x002fc80000000100 */
[C---:B------:R-:W-:Y:S01]  /*0b00*/  FMUL R17, R11.reuse, R11 ;  /* 0x0000000b0b117220 */ /* 0x040fe20000400000 */
[----:B------:R-:W-:Y:S01]  /*0b10*/  FFMA R2, R11, R16, R2 ;  /* 0x000000100b027223 */ /* 0x000fe20000000002 */
[----:B------:R-:W-:Y:S01]  /*0b20*/  @!P1 FMUL R10, R10, 16777216 ;  /* 0x4b8000000a0a9820 */ /* 0x000fe20000400000 */
[----:B--2---:R-:W-:Y:S01]  /*0b30*/  FADD R9, R8, R9 ;  /* 0x0000000908097221 */ /* 0x004fe20000000000 */
[----:B------:R-:W-:Y:S02]  /*0b40*/  FMUL R17, R4, R17 ;  /* 0x0000001104117220 */ /* 0x000fe40000400000 */
[----:B------:R-:W0:Y:S02]  /*0b50*/  SHFL.BFLY PT, R11, R2, 0x2, 0x1f ;  /* 0x0c401f00020b7f89 */ /* 0x000e2400000e0000 */
[----:B------:R-:W-:Y:S01]  /*0b60*/  FFMA R9, R16, R17, R9 ;  /* 0x0000001110097223 */ /* 0x000fe20000000009 */
[----:B------:R-:W1:Y:S01]  /*0b70*/  MUFU.RCP R10, R10 ;  /* 0x0000000a000a7308 */ /* 0x000e620000001000 */
[----:B------:R-:W-:-:S03]  /*0b80*/  FSEL R7, R7, R6, P0 ;  /* 0x0000000607077208 */ /* 0x000fc60000000000 */
[----:B------:R-:W2:Y:S02]  /*0b90*/  SHFL.BFLY PT, R8, R9, 0x2, 0x1f ;  /* 0x0c401f0009087f89 */ /* 0x000ea400000e0000 */
[----:B------:R-:W-:Y:S01]  /*0ba0*/  @!P1 FMUL R7, R7, 16777216 ;  /* 0x4b80000007079820 */ /* 0x000fe20000400000 */
[C---:B------:R-:W-:Y:S01]  /*0bb0*/  FADD R4, R0.reuse, R0 ;  /* 0x0000000000047221 */ /* 0x040fe20000000000 */
[----:B------:R-:W-:Y:S02]  /*0bc0*/  FSETP.NEU.AND P0, PT, R0, RZ, PT ;  /* 0x000000ff0000720b */ /* 0x000fe40003f0d000 */
[----:B-1----:R-:W-:Y:S02]  /*0bd0*/  FMUL R7, R10, R7 ;  /* 0x000000070a077220 */ /* 0x002fe40000400000 */
[----:B------:R-:W-:-:S03]  /*0be0*/  FSETP.GEU.AND P1, PT, |R4|, 1.175494350822287508e-38, PT ;  /* 0x008000000400780b */ /* 0x000fc60003f2e200 */
[----:B------:R-:W-:Y:S01]  /*0bf0*/  FSEL R7, R7, RZ, P0 ;  /* 0x000000ff07077208 */ /* 0x000fe20000000000 */
[----:B0-----:R-:W-:Y:S01]  /*0c00*/  FADD R11, -R2, R11 ;  /* 0x0000000b020b7221 */ /* 0x001fe20000000100 */
[C---:B------:R-:W-:Y:S01]  /*0c10*/  FMUL R19, R4.reuse, 0.25 ;  /* 0x3e80000004137820 */ /* 0x040fe20000400000 */
[----:B------:R-:W-:Y:S02]  /*0c20*/  FSETP.GT.AND P0, PT, |R4|, 8.50705917302346158658e+37, PT ;  /* 0x7e8000000400780b */ /* 0x000fe40003f04200 */
[C---:B------:R-:W-:Y:S01]  /*0c30*/  FMUL R17, R11.reuse, R11 ;  /* 0x0000000b0b117220 */ /* 0x040fe20000400000 */
[----:B------:R-:W-:Y:S01]  /*0c40*/  FFMA R2, R11, R7, R2 ;  /* 0x000000070b027223 */ /* 0x000fe20000000002 */
[----:B------:R-:W-:Y:S01]  /*0c50*/  FSEL R19, R19, R4, P0 ;  /* 0x0000000413137208 */ /* 0x000fe20000000000 */
[----:B--2---:R-:W-:Y:S01]  /*0c60*/  FADD R8, R9, R8 ;  /* 0x0000000809087221 */ /* 0x004fe20000000000 */
[----:B------:R-:W-:Y:S02]  /*0c70*/  FMUL R17, R6, R17 ;  /* 0x0000001106117220 */ /* 0x000fe40000400000 */
[----:B------:R-:W0:Y:S01]  /*0c80*/  SHFL.BFLY PT, R9, R2, 0x1, 0x1f ;  /* 0x0c201f0002097f89 */ /* 0x000e2200000e0000 */
[----:B------:R-:W-:Y:S01]  /*0c90*/  @!P1 FMUL R19, R19, 16777216 ;  /* 0x4b80000013139820 */ /* 0x000fe20000400000 */
[----:B------:R-:W-:-:S05]  /*0ca0*/  FFMA R8, R7, R17, R8 ;  /* 0x0000001107087223 */ /* 0x000fca0000000008 */
[----:B------:R-:W1:Y:S01]  /*0cb0*/  SHFL.BFLY PT, R7, R8, 0x1, 0x1f ;  /* 0x0c201f0008077f89 */ /* 0x000e6200000e0000 */
[----:B------:R-:W2:Y:S01]  /*0cc0*/  MUFU.RCP R19, R19 ;  /* 0x0000001300137308 */ /* 0x000ea20000001000 */
[----:B------:R-:W-:-:S05]  /*0cd0*/  FSEL R6, R5, R0, P0 ;  /* 0x0000000005067208 */ /* 0x000fca0000000000 */
[----:B------:R-:W-:Y:S01]  /*0ce0*/  @!P1 FMUL R6, R6, 16777216 ;  /* 0x4b80000006069820 */ /* 0x000fe20000400000 */
[----:B------:R-:W-:Y:S02]  /*0cf0*/  FSETP.NEU.AND P0, PT, R4, RZ, PT ;  /* 0x000000ff0400720b */ /* 0x000fe40003f0d000 */
[----:B------:R-:W-:Y:S01]  /*0d00*/  LOP3.LUT P1, RZ, R21, 0x1f, RZ, 0xc0, !PT ;  /* 0x0000001f15ff7812 */ /* 0x000fe2000782c0ff */
[----:B--2---:R-:W-:Y:S01]  /*0d10*/  FMUL R6, R19, R6 ;  /* 0x0000000613067220 */ /* 0x004fe20000400000 */
[----:B0-----:R-:W-:-:S04]  /*0d20*/  FADD R9, -R2, R9 ;  /* 0x0000000902097221 */ /* 0x001fc80000000100 */
[C---:B------:R-:W-:Y:S01]  /*0d30*/  FMUL R5, R9.reuse, R9 ;  /* 0x0000000909057220 */ /* 0x040fe20000400000 */
[----:B------:R-:W-:Y:S02]  /*0d40*/  FSEL R6, R6, RZ, P0 ;  /* 0x000000ff06067208 */ /* 0x000fe40000000000 */
[----:B------:R-:W-:Y:S01]  /*0d50*/  SHF.R.U32.HI R10, RZ, 0x3, R21 ;  /* 0x00000003ff0a7819 */ /* 0x000fe20000011615 */
[----:B-1----:R-:W-:Y:S01]  /*0d60*/  FADD R7, R8, R7 ;  /* 0x0000000708077221 */ /* 0x002fe20000000000 */
[----:B------:R-:W-:Y:S01]  /*0d70*/  FMUL R5, R0, R5 ;  /* 0x0000000500057220 */ /* 0x000fe20000400000 */
[----:B------:R-:W-:Y:S01]  /*0d80*/  FFMA R2, R9, R6, R2 ;  /* 0x0000000609027223 */ /* 0x000fe20000000002 */
[----:B------:R-:W-:Y:S02]  /*0d90*/  LOP3.LUT R11, R10, 0x3c, RZ, 0xc0, !PT ;  /* 0x0000003c0a0b7812 */ /* 0x000fe400078ec0ff */
[----:B------:R-:W-:-:S03]  /*0da0*/  FFMA R6, R6, R5, R7 ;  /* 0x0000000506067223 */ /* 0x000fc60000000007 */
[----:B------:R-:W-:Y:S04]  /*0db0*/  @!P1 STS [R11+UR4+0x80], R4 ;  /* 0x000080040b009988 */ /* 0x000fe80008000804 */
[----:B------:R-:W-:Y:S04]  /*0dc0*/  @!P1 STS [R11+UR4], R2 ;  /* 0x000000020b009988 */ /* 0x000fe80008000804 */
[----:B------:R-:W-:Y:S01]  /*0dd0*/  @!P1 STS [R11+UR4+0x40], R6 ;  /* 0x000040060b009988 */ /* 0x000fe20008000804 */
[----:B------:R-:W-:Y:S01]  /*0de0*/  BAR.SYNC.DEFER_BLOCKING 0x0 ;  /* 0x0000000000007b1d */ /* 0x000fe20000010000 */
[----:B------:R-:W-:-:S13]  /*0df0*/  ISETP.GE.AND P2, PT, R21, 0x10, PT ;  /* 0x000000101500780c */ /* 0x000fda0003f46270 */
[----:B------:R-:W0:Y:S04]  /*0e00*/  @!P2 LDS R14, [R13+UR4+0x80] ;  /* 0x000080040d0ea984 */ /* 0x000e280008000800 */
[----:B------:R-:W-:Y:S04]  /*0e10*/  @!P2 LDS R12, [R13+UR4] ;  /* 0x000000040d0ca984 */ /* 0x000fe80008000800 */
[----:B------:R-:W-:Y:S04]  /*0e20*/  @!P2 LDS R15, [R13+UR4+0x40] ;  /* 0x000040040d0fa984 */ /* 0x000fe80008000800 */
[----:B0-----:R-:W0:Y:S02]  /*0e30*/  SHFL.BFLY PT, R9, R14, 0x8, 0x1f ;  /* 0x0d001f000e097f89 */ /* 0x001e2400000e0000 */
[----:B0-----:R-:W-:-:S05]  /*0e40*/  FADD R0, R14, R9 ;  /* 0x000000090e007221 */ /* 0x001fca0000000000 */
[C---:B------:R-:W-:Y:S01]  /*0e50*/  FSETP.GEU.AND P1, PT, |R0|.reuse, 1.175494350822287508e-38, PT ;  /* 0x008000000000780b */ /* 0x040fe20003f2e200 */
[C---:B------:R-:W-:Y:S01]  /*0e60*/  FMUL R7, R0.reuse, 0.25 ;  /* 0x3e80000000077820 */ /* 0x040fe20000400000 */
[----:B------:R-:W-:Y:S01]  /*0e70*/  FSETP.GT.AND P0, PT, |R0|, 8.50705917302346158658e+37, PT ;  /* 0x7e8000000000780b */ /* 0x000fe20003f04200 */
[----:B------:R-:W0:Y:S03]  /*0e80*/  SHFL.BFLY PT, R5, R0, 0x4, 0x1f ;  /* 0x0c801f0000057f89 */ /* 0x000e2600000e0000 */
[----:B------:R-:W-:Y:S02]  /*0e90*/  FSEL R6, R7, R0, P0 ;  /* 0x0000000007067208 */ /* 0x000fe40000000000 */
[----:B------:R-:W1:Y:S05]  /*0ea0*/  SHFL.BFLY PT, R7, R12, 0x8, 0x1f ;  /* 0x0d001f000c077f89 */ /* 0x000e6a00000e0000 */
[----:B------:R-:W-:-:S06]  /*0eb0*/  @!P1 FMUL R6, R6, 16777216 ;  /* 0x4b80000006069820 */ /* 0x000fcc0000400000 */
[----:B------:R-:W2:Y:S01]  /*0ec0*/  MUFU.RCP R6, R6 ;  /* 0x0000000600067308 */ /* 0x000ea20000001000 */
[----:B------:R-:W3:Y:S01]  /*0ed0*/  SHFL.BFLY PT, R4, R15, 0x8, 0x1f ;  /* 0x0d001f000f047f89 */ /* 0x000ee200000e0000 */
[----:B------:R-:W-:-:S04]  /*0ee0*/  @P0 FMUL R9, R9, 0.25 ;  /* 0x3e80000009090820 */ /* 0x000fc80000400000 */
[----:B------:R-:W-:Y:S01]  /*0ef0*/  @!P1 FMUL R9, R9, 16777216 ;  /* 0x4b80000009099820 */ /* 0x000fe20000400000 */
[C---:B0-----:R-:W-:Y:S01]  /*0f00*/  FADD R2, R0.reuse, R5 ;  /* 0x0000000500027221 */ /* 0x041fe20000000000 */
[----:B------:R-:W-:-:S04]  /*0f10*/  FSETP.NEU.AND P1, PT, R0, RZ, PT ;  /* 0x000000ff0000720b */ /* 0x000fc80003f2d000 */
[----:B------:R-:W-:Y:S01]  /*0f20*/  FSETP.GEU.AND P2, PT, |R2|, 1.175494350822287508e-38, PT ;  /* 0x008000000200780b */ /* 0x000fe20003f4e200 */
[----:B--2---:R-:W-:Y:S01]  /*0f30*/  FMUL R8, R6, R9 ;  /* 0x0000000906087220 */ /* 0x004fe20000400000 */
[----:B-1----:R-:W-:Y:S01]  /*0f40*/  FADD R9, -R12, R7 ;  /* 0x000000070c097221 */ /* 0x002fe20000000100 */
[C---:B------:R-:W-:Y:S01]  /*0f50*/  FMUL R17, R2.reuse, 0.25 ;  /* 0x3e80000002117820 */ /* 0x040fe20000400000 */
[----:B------:R-:W0:Y:S01]  /*0f60*/  SHFL.BFLY PT, R7, R2, 0x2, 0x1f ;  /* 0x0c401f0002077f89 */ /* 0x000e2200000e0000 */
[----:B------:R-:W-:Y:S02]  /*0f70*/  FSETP.GT.AND P0, PT, |R2|, 8.50705917302346158658e+37, PT ;  /* 0x7e8000000200780b */ /* 0x000fe40003f04200 */
[----:B------:R-:W-:Y:S01]  /*0f80*/  FSEL R8, R8, RZ, P1 ;  /* 0x000000ff08087208 */ /* 0x000fe20000800000 */
[----:B------:R-:W-:Y:S01]  /*0f90*/  FMUL R11, R9, R9 ;  /* 0x00000009090b7220 */ /* 0x000fe20000400000 */
[----:B------:R-:W-:-:S03]  /*0fa0*/  FSEL R17, R17, R2, P0 ;  /* 0x0000000211117208 */ /* 0x000fc60000000000 */
[----:B------:R-:W-:Y:S01]  /*0fb0*/  FFMA R9, R9, R8, R12 ;  /* 0x0000000809097223 */ /* 0x000fe2000000000c */
[----:B---3--:R-:W-:Y:S01]  /*0fc0*/  FADD R15, R15, R4 ;  /* 0x000000040f0f7221 */ /* 0x008fe20000000000 */
[----:B------:R-:W-:Y:S01]  /*0fd0*/  @!P2 FMUL R17, R17, 16777216 ;  /* 0x4b8000001111a820 */ /* 0x000fe20000400000 */
[----:B------:R-:W-:Y:S02]  /*0fe0*/  FMUL R11, R14, R11 ;  /* 0x0000000b0e0b7220 */ /* 0x000fe40000400000 */
[----:B------:R-:W1:Y:S01]  /*0ff0*/  SHFL.BFLY PT, R6, R9, 0x4, 0x1f ;  /* 0x0c801f0009067f89 */ /* 0x000e6200000e0000 */
[----:B------:R-:W2:Y:S01]  /*1000*/  MUFU.RCP R10, R17 ;  /* 0x00000011000a7308 */ /* 0x000ea20000001000 */
[----:B------:R-:W-:Y:S01]  /*1010*/  FFMA R11, R8, R11, R15 ;  /* 0x0000000b080b7223 */ /* 0x000fe2000000000f */
[----:B------:R-:W-:-:S04]  /*1020*/  @P0 FMUL R5, R5, 0.25 ;  /* 0x3e80000005050820 */ /* 0x000fc80000400000 */
[----:B------:R-:W3:Y:S01]  /*1030*/  SHFL.BFLY PT, R8, R11, 0x4, 0x1f ;  /* 0x0c801f000b087f89 */ /* 0x000ee200000e0000 */
[----:B------:R-:W-:Y:S01]  /*1040*/  @!P2 FMUL R5, R5, 16777216 ;  /* 0x4b8000000505a820 */ /* 0x000fe20000400000 */
[C---:B0-----:R-:W-:Y:S01]  /*1050*/  FADD R4, R2.reuse, R7 ;  /* 0x0000000702047221 */ /* 0x041fe20000000000 */
[----:B------:R-:W-:-:S04]  /*1060*/  FSETP.NEU.AND P1, PT, R2, RZ, PT ;  /* 0x000000ff0200720b */ /* 0x000fc80003f2d000 */
[----:B------:R-:W-:Y:S01]  /*1070*/  FSETP.GEU.AND P2, PT, |R4|, 1.175494350822287508e-38, PT ;  /* 0x008000000400780b */ /* 0x000fe20003f4e200 */
[----:B--2---:R-:W-:Y:S01]  /*1080*/  FMUL R10, R10, R5 ;  /* 0x000000050a0a7220 */ /* 0x004fe20000400000 */
[C---:B------:R-:W-:Y:S01]  /*1090*/  FMUL R5, R4.reuse, 0.25 ;  /* 0x3e80000004057820 */ /* 0x040fe20000400000 */
[----:B------:R-:W-:-:S03]  /*10a0*/  FSETP.GT.AND P0, PT, |R4|, 8.50705917302346158658e+37, PT ;  /* 0x7e8000000400780b */ /* 0x000fc60003f04200 */
[----:B------:R-:W-:Y:S01]  /*10b0*/  FSEL R10, R10, RZ, P1 ;  /* 0x000000ff0a0a7208 */ /* 0x000fe20000800000 */
[----:B-1----:R-:W-:Y:S01]  /*10c0*/  FADD R6, -R9, R6 ;  /* 0x0000000609067221 */ /* 0x002fe20000000100 */
[----:B------:R-:W-:-:S03]  /*10d0*/  FSEL R12, R5, R4, P0 ;  /* 0x00000004050c7208 */ /* 0x000fc60000000000 */
[C---:B------:R-:W-:Y:S01]  /*10e0*/  FMUL R15, R6.reuse, R6 ;  /* 0x00000006060f7220 */ /* 0x040fe20000400000 */
[----:B------:R-:W-:Y:S01]  /*10f0*/  FFMA R6, R6, R10, R9 ;  /* 0x0000000a06067223 */ /* 0x000fe20000000009 */
[----:B------:R-:W-:Y:S01]  /*1100*/  @!P2 FMUL R12, R12, 16777216 ;  /* 0x4b8000000c0ca820 */ /* 0x000fe20000400000 */
[----:B------:R-:W0:Y:S01]  /*1110*/  SHFL.BFLY PT, R5, R4, 0x1, 0x1f ;  /* 0x0c201f0004057f89 */ /* 0x000e2200000e0000 */
[----:B---3--:R-:W-:Y:S01]  /*1120*/  FADD R11, R11, R8 ;  /* 0x000000080b0b7221 */ /* 0x008fe20000000000 */
[----:B------:R-:W-:Y:S02]  /*1130*/  FMUL R15, R0, R15 ;  /* 0x0000000f000f7220 */ /* 0x000fe40000400000 */
[----:B------:R-:W1:Y:S01]  /*1140*/  SHFL.BFLY PT, R9, R6, 0x2, 0x1f ;  /* 0x0c401f0006097f89 */ /* 0x000e6200000e0000 */
[----:B------:R-:W2:Y:S01]  /*1150*/  MUFU.RCP R12, R12 ;  /* 0x0000000c000c7308 */ /* 0x000ea20000001000 */
[----:B------:R-:W-:Y:S01]  /*1160*/  FFMA R11, R10, R15, R11 ;  /* 0x0000000f0a0b7223 */ /* 0x000fe2000000000b */
[----:B------:R-:W-:-:S04]  /*1170*/  @P0 FMUL R7, R7, 0.25 ;  /* 0x3e80000007070820 */ /* 0x000fc80000400000 */
[----:B------:R-:W3:Y:S01]  /*1180*/  SHFL.BFLY PT, R8, R11, 0x2, 0x1f ;  /* 0x0c401f000b087f89 */ /* 0x000ee200000e0000 */
[----:B------:R-:W-:Y:S01]  /*1190*/  @!P2 FMUL R7, R7, 16777216 ;  /* 0x4b8000000707a820 */ /* 0x000fe20000400000 */
[----:B------:R-:W-:-:S03]  /*11a0*/  FSETP.NEU.AND P0, PT, R4, RZ, PT ;  /* 0x000000ff0400720b */ /* 0x000fc60003f0d000 */
[----:B--2---:R-:W-:Y:S01]  /*11b0*/  FMUL R7, R12, R7 ;  /* 0x000000070c077220 */ /* 0x004fe20000400000 */
[----:B0-----:R-:W-:-:S04]  /*11c0*/  FADD R0, R4, R5 ;  /* 0x0000000504007221 */ /* 0x001fc80000000000 */
[----:B------:R-:W-:Y:S01]  /*11d0*/  FSEL R7, R7, RZ, P0 ;  /* 0x000000ff07077208 */ /* 0x000fe20000000000 */
[----:B-1----:R-:W-:Y:S01]  /*11e0*/  FADD R9, -R6, R9 ;  /* 0x0000000906097221 */ /* 0x002fe20000000100 */
[C---:B------:R-:W-:Y:S01]  /*11f0*/  FSETP.GEU.AND P1, PT, |R0|.reuse, 1.175494350822287508e-38, PT ;  /* 0x008000000000780b */ /* 0x040fe20003f2e200 */
[C---:B------:R-:W-:Y:S02]  /*1200*/  FMUL R15, R0.reuse, 0.25 ;  /* 0x3e800000000f7820 */ /* 0x040fe40000400000 */
[C---:B------:R-:W-:Y:S01]  /*1210*/  FFMA R6, R9.reuse, R7, R6 ;  /* 0x0000000709067223 */ /* 0x040fe20000000006 */
[----:B------:R-:W-:Y:S01]  /*1220*/  FMUL R9, R9, R9 ;  /* 0x0000000909097220 */ /* 0x000fe20000400000 */
[----:B------:R-:W-:Y:S01]  /*1230*/  FSETP.GT.AND P0, PT, |R0|, 8.50705917302346158658e+37, PT ;  /* 0x7e8000000000780b */ /* 0x000fe20003f04200 */
[----:B---3--:R-:W-:Y:S02]  /*1240*/  FADD R8, R11, R8 ;  /* 0x000000080b087221 */ /* 0x008fe40000000000 */
[----:B------:R-:W-:Y:S01]  /*1250*/  FMUL R9, R2, R9 ;  /* 0x0000000902097220 */ /* 0x000fe20000400000 */
[----:B------:R-:W0:Y:S01]  /*1260*/  SHFL.BFLY PT, R11, R6, 0x1, 0x1f ;  /* 0x0c201f00060b7f89 */ /* 0x000e2200000e0000 */
[----:B------:R-:W-:-:S02]  /*1270*/  FSEL R15, R15, R0, P0 ;  /* 0x000000000f0f7208 */ /* 0x000fc40000000000 */
[----:B------:R-:W-:-:S03]  /*1280*/  FFMA R8, R7, R9, R8 ;  /* 0x0000000907087223 */ /* 0x000fc60000000008 */
[----:B------:R-:W-:Y:S02]  /*1290*/  @!P1 FMUL R15, R15, 16777216 ;  /* 0x4b8000000f0f9820 */ /* 0x000fe40000400000 */
[----:B------:R-:W1:Y:S02]  /*12a0*/  SHFL.BFLY PT, R7, R8, 0x1, 0x1f ;  /* 0x0c201f0008077f89 */ /* 0x000e6400000e0000 */
[----:B------:R-:W2:Y:S01]  /*12b0*/  MUFU.RCP R2, R15 ;  /* 0x0000000f00027308 */ /* 0x000ea20000001000 */
[----:B------:R-:W-:Y:S01]  /*12c0*/  @P0 FMUL R5, R5, 0.25 ;  /* 0x3e80000005050820 */ /* 0x000fe20000400000 */
[----:B------:R-:W-:-:S03]  /*12d0*/  LOP3.LUT P0, RZ, R21, 0xf, RZ, 0xc0, !PT ;  /* 0x0000000f15ff7812 */ /* 0x000fc6000780c0ff */
[----:B------:R-:W-:Y:S01]  /*12e0*/  @!P1 FMUL R5, R5, 16777216 ;  /* 0x4b80000005059820 */ /* 0x000fe20000400000 */
[----:B------:R-:W-:Y:S02]  /*12f0*/  FSETP.NEU.AND P1, PT, R0, RZ, PT ;  /* 0x000000ff0000720b */ /* 0x000fe40003f2d000 */
[----:B------:R-:W-:Y:S01]  /*1300*/  ISETP.LT.AND P0, PT, R21, 0x10, !P0 ;  /* 0x000000101500780c */ /* 0x000fe20004701270 */
[----:B0-----:R-:W-:Y:S01]  /*1310*/  FADD R11, -R6, R11 ;  /* 0x0000000b060b7221 */ /* 0x001fe20000000100 */
[----:B--2---:R-:W-:-:S03]  /*1320*/  FMUL R2, R2, R5 ;  /* 0x0000000502027220 */ /* 0x004fc60000400000 */
[----:B------:R-:W-:Y:S02]  /*1330*/  FMUL R5, R11, R11 ;  /* 0x0000000b0b057220 */ /* 0x000fe40000400000 */
[----:B------:R-:W-:Y:S01]  /*1340*/  FSEL R2, R2, RZ, P1 ;  /* 0x000000ff02027208 */ /* 0x000fe20000800000 */
[----:B-1----:R-:W-:Y:S01]  /*1350*/  FADD R7, R8, R7 ;  /* 0x0000000708077221 */ /* 0x002fe20000000000 */
[----:B------:R-:W-:-:S04]  /*1360*/  FMUL R5, R4, R5 ;  /* 0x0000000504057220 */ /* 0x000fc80000400000 */
[----:B------:R0:W-:Y:S01]  /*1370*/  @P0 STS [R13+UR4+0x80], R0 ;  /* 0x000080000d000988 */ /* 0x0001e20008000804 */
[----:B------:R-:W-:Y:S01]  /*1380*/  FFMA R10, R11, R2, R6 ;  /* 0x000000020b0a7223 */ /* 0x000fe20000000006 */
[----:B------:R-:W1:Y:S01]  /*1390*/  LDC.64 R8, c[0x0][0x228] ;  /* 0x00008a00ff087b82 */ /* 0x000e620000000a00 */
[----:B------:R-:W-:-:S03]  /*13a0*/  FFMA R2, R2, R5, R7 ;  /* 0x0000000502027223 */ /* 0x000fc60000000007 */
[----:B------:R-:W-:Y:S04]  /*13b0*/  @P0 STS [R13+UR4], R10 ;  /* 0x0000000a0d000988 */ /* 0x000fe80008000804 */
[----:B------:R-:W-:Y:S01]  /*13c0*/  @P0 STS [R13+UR4+0x40], R2 ;  /* 0x000040020d000988 */ /* 0x000fe20008000804 */
[----:B------:R-:W2:Y:S08]  /*13d0*/  LDC.64 R4, c[0x0][0x218] ;  /* 0x00008600ff047b82 */ /* 0x000eb00000000a00 */
[----:B------:R-:W-:Y:S08]  /*13e0*/  BAR.SYNC.DEFER_BLOCKING 0x0 ;  /* 0x0000000000007b1d */ /* 0x000ff00000010000 */
[----:B------:R-:W3:Y:S01]  /*13f0*/  LDC.64 R6, c[0x0][0x220] ;  /* 0x00008800ff067b82 */ /* 0x000ee20000000a00 */
[----:B------:R-:W4:Y:S04]  /*1400*/  LDS R11, [UR4] ;  /* 0x00000004ff0b7984 */ /* 0x000f280008000800 */
[----:B------:R-:W5:Y:S01]  /*1410*/  LDS R15, [UR4+0x40] ;  /* 0x00004004ff0f7984 */ /* 0x000f620008000800 */
[----:B------:R-:W-:-:S04]  /*1420*/  LOP3.LUT P0, RZ, R21, 0x1ff, RZ, 0xc0, !PT ;  /* 0x000001ff15ff7812 */ /* 0x000fc8000780c0ff */
[C---:B------:R-:W-:Y:S01]  /*1430*/  ISETP.LT.AND P0, PT, R3.reuse, 0x80, !P0 ;  /* 0x000000800300780c */ /* 0x040fe20004701270 */
[----:B--2---:R-:W-:Y:S01]  /*1440*/  IMAD.WIDE R4, R3, 0x4, R4 ;  /* 0x0000000403047825 */ /* 0x004fe200078e0204 */
[----:B0-----:R-:W-:-:S03]  /*1450*/  MOV R0, 0x39800000 ;  /* 0x3980000000007802 */ /* 0x001fc60000000f00 */
[----:B---3--:R-:W-:-:S08]  /*1460*/  IMAD.WIDE R6, R3, 0x4, R6 ;  /* 0x0000000403067825 */ /* 0x008fd000078e0206 */
[----:B----4-:R0:W-:Y:S04]  /*1470*/  @P0 STG.E desc[UR6][R4.64], R11 ;  /* 0x0000000b04000986 */ /* 0x0101e8000c101906 */
[----:B-----5:R0:W-:Y:S01]  /*1480*/  @P0 STG.E desc[UR6][R6.64], R15 ;  /* 0x0000000f06000986 */ /* 0x0201e2000c101906 */
[----:B------:R-:W-:Y:S01]  /*1490*/  FFMA R0, R15, R0, 9.9999997473787516356e-06 ;  /* 0x3727c5ac0f007423 */ /* 0x000fe20000000000 */
[----:B01----:R-:W-:Y:S06]  /*14a0*/  @!P0 EXIT ;  /* 0x000000000000894d */ /* 0x003fec0003800000 */
[----:B0-----:R-:W0:Y:S01]  /*14b0*/  MUFU.RSQ R5, R0 ;  /* 0x0000000000057308 */ /* 0x001e220000001400 */
[----:B------:R-:W-:-:S05]  /*14c0*/  IMAD.WIDE R2, R3, 0x4, R8 ;  /* 0x0000000403027825 */ /* 0x000fca00078e0208 */
[----:B0-----:R-:W-:Y:S01]  /*14d0*/  STG.E desc[UR6][R2.64], R5 ;  /* 0x0000000502007986 */ /* 0x001fe2000c101906 */
[----:B------:R-:W-:Y:S05]  /*14e0*/  EXIT ;  /* 0x000000000000794d */ /* 0x000fea0003800000 */
.L_x_0:
[----:B------:R-:W-:-:S00]  /*14f0*/  BRA `(.L_x_0) ;  /* 0xfffffffc00fc7947 */ /* 0x000fc0000383ffff */
[----:B------:R-:W-:-:S00]  /*1500*/  NOP ;  /* 0x0000000000007918 */ /* 0x000fc00000000000 */
[----:B------:R-:W-:-:S00]  /*1510*/  NOP ;  /* 0x0000000000007918 */ /* 0x000fc00000000000 */
[----:B------:R-:W-:-:S00]  /*1520*/  NOP ;  /* 0x0000000000007918 */ /* 0x000fc00000000000 */
[----:B------:R-:W-:-:S00]  /*1530*/  NOP ;  /* 0x0000000000007918 */ /* 0x000fc00000000000 */
[----:B------:R-:W-:-:S00]  /*1540*/  NOP ;  /* 0x0000000000007918 */ /* 0x000fc00000000000 */
[----:B------:R-:W-:-:S00]  /*1550*/  NOP ;  /* 0x0000000000007918 */ /* 0x000fc00000000000 */
[----:B------:R-:W-:-:S00]  /*1560*/  NOP ;  /* 0x0000000000007918 */ /* 0x000fc00000000000 */
[----:B------:R-:W-:-:S00]  /*1570*/  NOP ;  /* 0x0000000000007918 */ /* 0x000fc00000000000 */
.L_x_1:


//--------------------- .nv.global.init           --------------------------
	.section	.nv.global.init,"aw",@progbits
.nv.global.init:
	.type		_$_str,@object
	.size		_$_str,(.L_0 - _$_str)
_$_str:
        /*0000*/ 	.byte	0x5f, 0x5f, 0x43, 0x55, 0x44, 0x41, 0x5f, 0x46, 0x54, 0x5a, 0x00
.L_0:


//--------------------- .nv.shared.triton_red_fused_native_group_norm_20 --------------------------
	.section	.nv.shared.triton_red_fused_native_group_norm_20,"aw",@nobits
	.sectionflags	@""
	.align	16
	.zero		1024


//--------------------- .nv.constant0.triton_red_fused_native_group_norm_20 --------------------------
	.section	.nv.constant0.triton_red_fused_native_group_norm_20,"a",@progbits
	.sectionflags	@""
	.align	4
.nv.constant0.triton_red_fused_native_group_norm_20:
	.zero		568
